	.headerflags	@"EF_CUDA_TEXMODE_UNIFIED EF_CUDA_64BIT_ADDRESS EF_CUDA_ACCELERATORS EF_CUDA_SM90 EF_CUDA_VIRTUAL_SM(EF_CUDA_SM90)"
	.elftype	@"ET_EXEC"


//--------------------- .nv.info                  --------------------------
	.section	.nv.info,"",@"SHT_CUDA_INFO"
	.align	4


	//----- nvinfo : EIATTR_REGCOUNT
	.align		4
        /*0000*/ 	.byte	0x04, 0x2f
        /*0002*/ 	.short	(.L_3 - .L_2)
	.align		4
.L_2:
        /*0004*/ 	.word	index@(triton_poi_fused__native_batch_norm_legit_no_training_add_convolution_relu_75)
        /*0008*/ 	.word	0x00000016


	//----- nvinfo : EIATTR_MIN_STACK_SIZE
	.align		4
.L_3:
        /*000c*/ 	.byte	0x04, 0x12
        /*000e*/ 	.short	(.L_5 - .L_4)
	.align		4
.L_4:
        /*0010*/ 	.word	index@(triton_poi_fused__native_batch_norm_legit_no_training_add_convolution_relu_75)
        /*0014*/ 	.word	0x00000000


	//----- nvinfo : EIATTR_FRAME_SIZE
	.align		4
.L_5:
        /*0018*/ 	.byte	0x04, 0x11
        /*001a*/ 	.short	(.L_7 - .L_6)
	.align		4
.L_6:
        /*001c*/ 	.word	index@(triton_poi_fused__native_batch_norm_legit_no_training_add_convolution_relu_75)
        /*0020*/ 	.word	0x00000000


	//----- nvinfo : EIATTR_MIN_STACK_SIZE
	.align		4
.L_7:
        /*0024*/ 	.byte	0x04, 0x12
        /*0026*/ 	.short	(.L_9 - .L_8)
	.align		4
.L_8:
        /*0028*/ 	.word	index@(triton_poi_fused__native_batch_norm_legit_no_training_add_convolution_relu_75)
        /*002c*/ 	.word	0x00000000
.L_9:


//--------------------- .nv.info.triton_poi_fused__native_batch_norm_legit_no_training_add_convolution_relu_75 --------------------------
	.section	.nv.info.triton_poi_fused__native_batch_norm_legit_no_training_add_convolution_relu_75,"",@"SHT_CUDA_INFO"
	.sectionflags	@""
	.align	4


	//----- nvinfo : EIATTR_CUDA_API_VERSION
	.align		4
        /*0000*/ 	.byte	0x04, 0x37
        /*0002*/ 	.short	(.L_11 - .L_10)
.L_10:
        /*0004*/ 	.word	0x0000007c


	//----- nvinfo : EIATTR_KPARAM_INFO
	.align		4
.L_11:
        /*0008*/ 	.byte	0x04, 0x17
        /*000a*/ 	.short	(.L_13 - .L_12)
.L_12:
        /*000c*/ 	.word	0x00000000
        /*0010*/ 	.short	0x0008
        /*0012*/ 	.short	0x0040
        /*0014*/ 	.byte	0x00, 0xf0, 0x11, 0x00


	//----- nvinfo : EIATTR_KPARAM_INFO
	.align		4
.L_13:
        /*0018*/ 	.byte	0x04, 0x17
        /*001a*/ 	.short	(.L_15 - .L_14)
.L_14:
        /*001c*/ 	.word	0x00000000
        /*0020*/ 	.short	0x0007
        /*0022*/ 	.short	0x0038
        /*0024*/ 	.byte	0x00, 0xf4, 0x21, 0x00


	//----- nvinfo : EIATTR_KPARAM_INFO
	.align		4
.L_15:
        /*0028*/ 	.byte	0x04, 0x17
        /*002a*/ 	.short	(.L_17 - .L_16)
.L_16:
        /*002c*/ 	.word	0x00000000
        /*0030*/ 	.short	0x0006
        /*0032*/ 	.short	0x0030
        /*0034*/ 	.byte	0x00, 0xf4, 0x21, 0x00


	//----- nvinfo : EIATTR_KPARAM_INFO
	.align		4
.L_17:
        /*0038*/ 	.byte	0x04, 0x17
        /*003a*/ 	.short	(.L_19 - .L_18)
.L_18:
        /*003c*/ 	.word	0x00000000
        /*0040*/ 	.short	0x0005
        /*0042*/ 	.short	0x0028
        /*0044*/ 	.byte	0x00, 0xf4, 0x21, 0x00


	//----- nvinfo : EIATTR_KPARAM_INFO
	.align		4
.L_19:
        /*0048*/ 	.byte	0x04, 0x17
        /*004a*/ 	.short	(.L_21 - .L_20)
.L_20:
        /*004c*/ 	.word	0x00000000
        /*0050*/ 	.short	0x0004
        /*0052*/ 	.short	0x0020
        /*0054*/ 	.byte	0x00, 0xf4, 0x21, 0x00


	//----- nvinfo : EIATTR_KPARAM_INFO
	.align		4
.L_21:
        /*0058*/ 	.byte	0x04, 0x17
        /*005a*/ 	.short	(.L_23 - .L_22)
.L_22:
        /*005c*/ 	.word	0x00000000
        /*0060*/ 	.short	0x0003
        /*0062*/ 	.short	0x0018
        /*0064*/ 	.byte	0x00, 0xf4, 0x21, 0x00


	//----- nvinfo : EIATTR_KPARAM_INFO
	.align		4
.L_23:
        /*0068*/ 	.byte	0x04, 0x17
        /*006a*/ 	.short	(.L_25 - .L_24)
.L_24:
        /*006c*/ 	.word	0x00000000
        /*0070*/ 	.short	0x0002
        /*0072*/ 	.short	0x0010
        /*0074*/ 	.byte	0x00, 0xf4, 0x21, 0x00


	//----- nvinfo : EIATTR_KPARAM_INFO
	.align		4
.L_25:
        /*0078*/ 	.byte	0x04, 0x17
        /*007a*/ 	.short	(.L_27 - .L_26)
.L_26:
        /*007c*/ 	.word	0x00000000
        /*0080*/ 	.short	0x0001
        /*0082*/ 	.short	0x0008
        /*0084*/ 	.byte	0x00, 0xf4, 0x21, 0x00


	//----- nvinfo : EIATTR_KPARAM_INFO
	.align		4
.L_27:
        /*0088*/ 	.byte	0x04, 0x17
        /*008a*/ 	.short	(.L_29 - .L_28)
.L_28:
        /*008c*/ 	.word	0x00000000
        /*0090*/ 	.short	0x0000
        /*0092*/ 	.short	0x0000
        /*0094*/ 	.byte	0x00, 0xf4, 0x21, 0x00


	//----- nvinfo : EIATTR_SPARSE_MMA_MASK
	.align		4
.L_29:
        /*0098*/ 	.byte	0x03, 0x50
        /*009a*/ 	.short	0x0000


	//----- nvinfo : EIATTR_MAXREG_COUNT
	.align		4
        /*009c*/ 	.byte	0x03, 0x1b
        /*009e*/ 	.short	0x00ff


	//----- nvinfo : EIATTR_EXIT_INSTR_OFFSETS
	.align		4
        /*00a0*/ 	.byte	0x04, 0x1c
        /*00a2*/ 	.short	(.L_31 - .L_30)


	//   ....[0]....
.L_30:
        /*00a4*/ 	.word	0x00000390


	//----- nvinfo : EIATTR_REQNTID
	.align		4
.L_31:
        /*00a8*/ 	.byte	0x04, 0x10
        /*00aa*/ 	.short	(.L_33 - .L_32)
.L_32:
        /*00ac*/ 	.word	0x00000080
        /*00b0*/ 	.word	0x00000001
        /*00b4*/ 	.word	0x00000001


	//----- nvinfo : EIATTR_CBANK_PARAM_SIZE
	.align		4
.L_33:
        /*00b8*/ 	.byte	0x03, 0x19
        /*00ba*/ 	.short	0x0044


	//----- nvinfo : EIATTR_PARAM_CBANK
	.align		4
        /*00bc*/ 	.byte	0x04, 0x0a
        /*00be*/ 	.short	(.L_35 - .L_34)
	.align		4
.L_34:
        /*00c0*/ 	.word	index@(.nv.constant0.triton_poi_fused__native_batch_norm_legit_no_training_add_convolution_relu_75)
        /*00c4*/ 	.short	0x0210
        /*00c6*/ 	.short	0x0044


	//----- nvinfo : EIATTR_SW_WAR
	.align		4
.L_35:
        /*00c8*/ 	.byte	0x04, 0x36
        /*00ca*/ 	.short	(.L_37 - .L_36)
.L_36:
        /*00cc*/ 	.word	0x00000008
.L_37:


//--------------------- .nv.callgraph             --------------------------
	.section	.nv.callgraph,"",@"SHT_CUDA_CALLGRAPH"
	.align	4
	.sectionentsize	8
	.align		4
        /*0000*/ 	.word	0x00000000
	.align		4
        /*0004*/ 	.word	0xffffffff
	.align		4
        /*0008*/ 	.word	0x00000000
	.align		4
        /*000c*/ 	.word	0xfffffffe
	.align		4
        /*0010*/ 	.word	0x00000000
	.align		4
        /*0014*/ 	.word	0xfffffffd
	.align		4
        /*0018*/ 	.word	0x00000000
	.align		4
        /*001c*/ 	.word	0xfffffffc


//--------------------- .nv.constant4             --------------------------
	.section	.nv.constant4,"a",@progbits
	.align	8
	.align		8
.nv.constant4:
        /*0000*/ 	.dword	_$_str
	.align		8
        /*0008*/ 	.dword	_$_str_$_2


//--------------------- .text.triton_poi_fused__native_batch_norm_legit_no_training_add_convolution_relu_75 --------------------------
	.section	.text.triton_poi_fused__native_batch_norm_legit_no_training_add_convolution_relu_75,"ax",@progbits
	.align	128
        .global         triton_poi_fused__native_batch_norm_legit_no_training_add_convolution_relu_75
        .type           triton_poi_fused__native_batch_norm_legit_no_training_add_convolution_relu_75,@function
        .size           triton_poi_fused__native_batch_norm_legit_no_training_add_convolution_relu_75,(.L_x_1 - triton_poi_fused__native_batch_norm_legit_no_training_add_convolution_relu_75)
        .other          triton_poi_fused__native_batch_norm_legit_no_training_add_convolution_relu_75,@"STO_CUDA_ENTRY STV_DEFAULT"
triton_poi_fused__native_batch_norm_legit_no_training_add_convolution_relu_75:
.text.triton_poi_fused__native_batch_norm_legit_no_training_add_convolution_relu_75:
[----:B------:R-:W-:Y:S01]  /*0000*/  LDC R1, c[0x0][0x28] ;  /* 0x00000a00ff017b82 */ /* 0x000fe20000000800 */
[----:B------:R-:W1:Y:S07]  /*0010*/  S2R R0, SR_TID.X ;  /* 0x0000000000007919 */ /* 0x000e6e0000002100 */
[----:B------:R-:W2:Y:S01]  /*0020*/  LDC.64 R14, c[0x0][0x228] ;  /* 0x00008a00ff0e7b82 */ /* 0x000ea20000000a00 */
[----:B------:R-:W-:Y:S01]  /*0030*/  ULDC.64 UR4, c[0x0][0x208] ;  /* 0x0000820000047ab9 */ /* 0x000fe20000000a00 */
[----:B------:R-:W3:Y:S06]  /*0040*/  S2R R3, SR_CTAID.X ;  /* 0x0000000000037919 */ /* 0x000eec0000002500 */
[----:B------:R-:W4:Y:S08]  /*0050*/  LDC.64 R16, c[0x0][0x218] ;  /* 0x00008600ff107b82 */ /* 0x000f300000000a00 */
[----:B------:R-:W5:Y:S08]  /*0060*/  LDC.64 R18, c[0x0][0x220] ;  /* 0x00008800ff127b82 */ /* 0x000f700000000a00 */
[----:B------:R-:W5:Y:S01]  /*0070*/  LDC.64 R8, c[0x0][0x230] ;  /* 0x00008c00ff087b82 */ /* 0x000f620000000a00 */
[----:B-1----:R-:W-:-:S07]  /*0080*/  LOP3.LUT R0, R0, 0x7f, RZ, 0xc0, !PT ;  /* 0x0000007f00007812 */ /* 0x002fce00078ec0ff */
[----:B------:R-:W1:Y:S01]  /*0090*/  LDC.64 R4, c[0x0][0x238] ;  /* 0x00008e00ff047b82 */ /* 0x000e620000000a00 */
[----:B---3--:R-:W-:Y:S02]  /*00a0*/  SHF.R.S32.HI R2, RZ, 0x18, R3 ;  /* 0x00000018ff027819 */ /* 0x008fe40000011403 */
[----:B------:R-:W-:Y:S02]  /*00b0*/  LEA R0, R3, R0, 0x7 ;  /* 0x0000000003007211 */ /* 0x000fe400078e38ff */
[----:B------:R-:W-:-:S03]  /*00c0*/  SGXT R3, R2, 0x1 ;  /* 0x000000010203781a */ /* 0x000fc60000000200 */
[----:B------:R-:W3:Y:S01]  /*00d0*/  LDC.64 R10, c[0x0][0x240] ;  /* 0x00009000ff0a7b82 */ /* 0x000ee20000000a00 */
[----:B------:R-:W-:-:S04]  /*00e0*/  LEA.HI R3, R3, R0, RZ, 0x4 ;  /* 0x0000000003037211 */ /* 0x000fc800078f20ff */
[--C-:B------:R-:W-:Y:S02]  /*00f0*/  SHF.R.S32.HI R7, RZ, 0x4, R3.reuse ;  /* 0x00000004ff077819 */ /* 0x100fe40000011403 */
[----:B------:R-:W-:-:S04]  /*0100*/  SHF.R.S32.HI R2, RZ, 0x1f, R3 ;  /* 0x0000001fff027819 */ /* 0x000fc80000011403 */
[----:B------:R-:W-:-:S04]  /*0110*/  LEA.HI R2, R2, R7, RZ, 0x9 ;  /* 0x0000000702027211 */ /* 0x000fc800078f48ff */
[----:B------:R-:W-:-:S04]  /*0120*/  LOP3.LUT R2, R2, 0xfffffe00, RZ, 0xc0, !PT ;  /* 0xfffffe0002027812 */ /* 0x000fc800078ec0ff */
[----:B------:R-:W-:Y:S02]  /*0130*/  IADD3 R7, R7, -R2, RZ ;  /* 0x8000000207077210 */ /* 0x000fe40007ffe0ff */
[----:B------:R-:W1:Y:S03]  /*0140*/  LDC.64 R2, c[0x0][0x210] ;  /* 0x00008400ff027b82 */ /* 0x000e660000000a00 */
[----:B--2---:R-:W-:-:S05]  /*0150*/  IMAD.WIDE R14, R7, 0x4, R14 ;  /* 0x00000004070e7825 */ /* 0x004fca00078e020e */
[----:B------:R-:W2:Y:S01]  /*0160*/  LDG.E.EL R6, desc[UR4][R14.64] ;  /* 0x000000040e067981 */ /* 0x000ea2000c2e1900 */
[----:B----4-:R-:W-:-:S04]  /*0170*/  IMAD.WIDE R16, R7, 0x4, R16 ;  /* 0x0000000407107825 */ /* 0x010fc800078e0210 */
[----:B-----5:R-:W-:Y:S01]  /*0180*/  IMAD.WIDE R18, R7, 0x4, R18 ;  /* 0x0000000407127825 */ /* 0x020fe200078e0212 */
[----:B------:R-:W4:Y:S04]  /*0190*/  LDG.E.EL R12, desc[UR4][R16.64] ;  /* 0x00000004100c7981 */ /* 0x000f28000c2e1900 */
[----:B------:R-:W5:Y:S01]  /*01a0*/  LDG.E.EL R13, desc[UR4][R18.64] ;  /* 0x00000004120d7981 */ /* 0x000f62000c2e1900 */
[----:B01----:R-:W-:-:S05]  /*01b0*/  IMAD.WIDE R2, R0, 0x4, R2 ;  /* 0x0000000400027825 */ /* 0x003fca00078e0202 */
[----:B------:R-:W4:Y:S01]  /*01c0*/  LDG.E R15, desc[UR4][R2.64] ;  /* 0x00000004020f7981 */ /* 0x000f22000c1e1900 */
[----:B------:R-:W-:-:S04]  /*01d0*/  IMAD.WIDE R8, R7, 0x4, R8 ;  /* 0x0000000407087825 */ /* 0x000fc800078e0208 */
[----:B------:R-:W-:Y:S02]  /*01e0*/  IMAD.WIDE R4, R7, 0x4, R4 ;  /* 0x0000000407047825 */ /* 0x000fe400078e0204 */
[----:B------:R0:W5:Y:S04]  /*01f0*/  LDG.E.EL R8, desc[UR4][R8.64] ;  /* 0x0000000408087981 */ /* 0x000168000c2e1900 */
[----:B------:R1:W5:Y:S01]  /*0200*/  LDG.E.EL R7, desc[UR4][R4.64] ;  /* 0x0000000404077981 */ /* 0x000362000c2e1900 */
[----:B---3--:R-:W-:-:S06]  /*0210*/  IMAD.WIDE R10, R0, 0x4, R10 ;  /* 0x00000004000a7825 */ /* 0x008fcc00078e020a */
[----:B------:R-:W3:Y:S01]  /*0220*/  LDG.E R10, desc[UR4][R10.64] ;  /* 0x000000040a0a7981 */ /* 0x000ee2000c1e1900 */
[----:B0-----:R-:W-:Y:S01]  /*0230*/  HFMA2.MMA R9, -RZ, RZ, 1.625, 0 ;  /* 0x3e800000ff097435 */ /* 0x001fe200000001ff */
[----:B-1----:R-:W0:Y:S02]  /*0240*/  LDC.64 R4, c[0x0][0x248] ;  /* 0x00009200ff047b82 */ /* 0x002e240000000a00 */
[----:B0-----:R-:W-:-:S04]  /*0250*/  IMAD.WIDE R4, R0, 0x4, R4 ;  /* 0x0000000400047825 */ /* 0x001fc800078e0204 */
[----:B--2---:R-:W-:-:S04]  /*0260*/  FADD R6, R6, 9.9999997473787516356e-06 ;  /* 0x3727c5ac06067421 */ /* 0x004fc80000000000 */
[----:B------:R-:W0:Y:S02]  /*0270*/  MUFU.SQRT R14, R6 ;  /* 0x00000006000e7308 */ /* 0x000e240000002000 */
[C---:B0-----:R-:W-:Y:S02]  /*0280*/  FSETP.GT.AND P0, PT, R14.reuse, 8.50705917302346158658e+37, PT ;  /* 0x7e8000000e00780b */ /* 0x041fe40003f04000 */
[----:B------:R-:W-:-:S11]  /*0290*/  FSETP.GEU.AND P1, PT, R14, 1.175494350822287508e-38, PT ;  /* 0x008000000e00780b */ /* 0x000fd60003f2e000 */
[----:B------:R-:W-:-:S04]  /*02a0*/  @P0 FMUL R14, R14, 0.25 ;  /* 0x3e8000000e0e0820 */ /* 0x000fc80000400000 */
[----:B------:R-:W-:-:S06]  /*02b0*/  @!P1 FMUL R14, R14, 16777216 ;  /* 0x4b8000000e0e9820 */ /* 0x000fcc0000400000 */
[----:B------:R-:W0:Y:S01]  /*02c0*/  MUFU.RCP R14, R14 ;  /* 0x0000000e000e7308 */ /* 0x000e220000001000 */
[----:B------:R-:W-:Y:S01]  /*02d0*/  FSEL R9, R9, 1, P0 ;  /* 0x3f80000009097808 */ /* 0x000fe20000000000 */
[----:B----4-:R-:W-:-:S04]  /*02e0*/  FADD R12, R15, R12 ;  /* 0x0000000c0f0c7221 */ /* 0x010fc80000000000 */
[----:B------:R-:W-:Y:S01]  /*02f0*/  @!P1 FMUL R9, R9, 16777216 ;  /* 0x4b80000009099820 */ /* 0x000fe20000400000 */
[----:B-----5:R-:W-:-:S03]  /*0300*/  FADD R13, -R13, R12 ;  /* 0x0000000c0d0d7221 */ /* 0x020fc60000000100 */
[----:B0-----:R-:W-:-:S04]  /*0310*/  FMUL R6, R14, R9 ;  /* 0x000000090e067220 */ /* 0x001fc80000400000 */
[----:B------:R-:W-:-:S04]  /*0320*/  FMUL R6, R13, R6 ;  /* 0x000000060d067220 */ /* 0x000fc80000400000 */
[----:B------:R-:W-:-:S05]  /*0330*/  FFMA R6, R8, R6, R7 ;  /* 0x0000000608067223 */ /* 0x000fca0000000007 */
[----:B------:R-:W-:-:S04]  /*0340*/  FSETP.GEU.AND P0, PT, R6, RZ, PT ;  /* 0x000000ff0600720b */ /* 0x000fc80003f0e000 */
[----:B------:R-:W-:Y:S01]  /*0350*/  FSEL R7, R6, RZ, P0 ;  /* 0x000000ff06077208 */ /* 0x000fe20000000000 */
[----:B------:R-:W-:Y:S04]  /*0360*/  STG.E desc[UR4][R2.64], R12 ;  /* 0x0000000c02007986 */ /* 0x000fe8000c101904 */
[----:B---3--:R-:W-:-:S05]  /*0370*/  FADD R7, R10, R7 ;  /* 0x000000070a077221 */ /* 0x008fca0000000000 */
[----:B------:R-:W-:Y:S01]  /*0380*/  STG.E desc[UR4][R4.64], R7 ;  /* 0x0000000704007986 */ /* 0x000fe2000c101904 */
[----:B------:R-:W-:Y:S05]  /*0390*/  EXIT ;  /* 0x000000000000794d */ /* 0x000fea0003800000 */
.L_x_0:
[----:B------:R-:W-:-:S00]  /*03a0*/  BRA `(.L_x_0) ;  /* 0xfffffffc00fc7947 */ /* 0x000fc0000383ffff */
[----:B------:R-:W-:-:S00]  /*03b0*/  NOP ;  /* 0x0000000000007918 */ /* 0x000fc00000000000 */
        /* <DEDUP_REMOVED lines=12> */
.L_x_1:


//--------------------- .nv.global.init           --------------------------
	.section	.nv.global.init,"aw",@progbits
.nv.global.init:
	.type		_$_str,@object
	.size		_$_str,(_$_str_$_2 - _$_str)
_$_str:
        /*0000*/ 	.byte	0x5f, 0x5f, 0x43, 0x55, 0x44, 0x41, 0x5f, 0x46, 0x54, 0x5a, 0x00
	.type		_$_str_$_2,@object
	.size		_$_str_$_2,(.L_1 - _$_str_$_2)
_$_str_$_2:
        /*000b*/ 	.byte	0x5f, 0x5f, 0x43, 0x55, 0x44, 0x41, 0x5f, 0x50, 0x52, 0x45, 0x43, 0x5f, 0x53, 0x51, 0x52, 0x54
        /*001b*/ 	.byte	0x00
.L_1:


//--------------------- .nv.constant0.triton_poi_fused__native_batch_norm_legit_no_training_add_convolution_relu_75 --------------------------
	.section	.nv.constant0.triton_poi_fused__native_batch_norm_legit_no_training_add_convolution_relu_75,"a",@progbits
	.sectionflags	@""
	.align	4
.nv.constant0.triton_poi_fused__native_batch_norm_legit_no_training_add_convolution_relu_75:
	.zero		596
